	.headerflags	@"EF_CUDA_TEXMODE_UNIFIED EF_CUDA_64BIT_ADDRESS EF_CUDA_ACCELERATORS EF_CUDA_SM90 EF_CUDA_VIRTUAL_SM(EF_CUDA_SM90)"
	.elftype	@"ET_EXEC"


//--------------------- .nv.info                  --------------------------
	.section	.nv.info,"",@"SHT_CUDA_INFO"
	.align	4


	//----- nvinfo : EIATTR_REGCOUNT
	.align		4
        /*0000*/ 	.byte	0x04, 0x2f
        /*0002*/ 	.short	(.L_1 - .L_0)
	.align		4
.L_0:
        /*0004*/ 	.word	index@(triton_poi_fused_convolution_leaky_relu_0)
        /*0008*/ 	.word	0x00000012


	//----- nvinfo : EIATTR_MIN_STACK_SIZE
	.align		4
.L_1:
        /*000c*/ 	.byte	0x04, 0x12
        /*000e*/ 	.short	(.L_3 - .L_2)
	.align		4
.L_2:
        /*0010*/ 	.word	index@(triton_poi_fused_convolution_leaky_relu_0)
        /*0014*/ 	.word	0x00000000


	//----- nvinfo : EIATTR_FRAME_SIZE
	.align		4
.L_3:
        /*0018*/ 	.byte	0x04, 0x11
        /*001a*/ 	.short	(.L_5 - .L_4)
	.align		4
.L_4:
        /*001c*/ 	.word	index@(triton_poi_fused_convolution_leaky_relu_0)
        /*0020*/ 	.word	0x00000000


	//----- nvinfo : EIATTR_MIN_STACK_SIZE
	.align		4
.L_5:
        /*0024*/ 	.byte	0x04, 0x12
        /*0026*/ 	.short	(.L_7 - .L_6)
	.align		4
.L_6:
        /*0028*/ 	.word	index@(triton_poi_fused_convolution_leaky_relu_0)
        /*002c*/ 	.word	0x00000000
.L_7:


//--------------------- .nv.info.triton_poi_fused_convolution_leaky_relu_0 --------------------------
	.section	.nv.info.triton_poi_fused_convolution_leaky_relu_0,"",@"SHT_CUDA_INFO"
	.sectionflags	@""
	.align	4


	//----- nvinfo : EIATTR_CUDA_API_VERSION
	.align		4
        /*0000*/ 	.byte	0x04, 0x37
        /*0002*/ 	.short	(.L_9 - .L_8)
.L_8:
        /*0004*/ 	.word	0x0000007c


	//----- nvinfo : EIATTR_KPARAM_INFO
	.align		4
.L_9:
        /*0008*/ 	.byte	0x04, 0x17
        /*000a*/ 	.short	(.L_11 - .L_10)
.L_10:
        /*000c*/ 	.word	0x00000000
        /*0010*/ 	.short	0x0002
        /*0012*/ 	.short	0x0010
        /*0014*/ 	.byte	0x00, 0xf0, 0x11, 0x00


	//----- nvinfo : EIATTR_KPARAM_INFO
	.align		4
.L_11:
        /*0018*/ 	.byte	0x04, 0x17
        /*001a*/ 	.short	(.L_13 - .L_12)
.L_12:
        /*001c*/ 	.word	0x00000000
        /*0020*/ 	.short	0x0001
        /*0022*/ 	.short	0x0008
        /*0024*/ 	.byte	0x00, 0xf4, 0x21, 0x00


	//----- nvinfo : EIATTR_KPARAM_INFO
	.align		4
.L_13:
        /*0028*/ 	.byte	0x04, 0x17
        /*002a*/ 	.short	(.L_15 - .L_14)
.L_14:
        /*002c*/ 	.word	0x00000000
        /*0030*/ 	.short	0x0000
        /*0032*/ 	.short	0x0000
        /*0034*/ 	.byte	0x00, 0xf4, 0x21, 0x00


	//----- nvinfo : EIATTR_SPARSE_MMA_MASK
	.align		4
.L_15:
        /*0038*/ 	.byte	0x03, 0x50
        /*003a*/ 	.short	0x0000


	//----- nvinfo : EIATTR_MAXREG_COUNT
	.align		4
        /*003c*/ 	.byte	0x03, 0x1b
        /*003e*/ 	.short	0x00ff


	//----- nvinfo : EIATTR_EXIT_INSTR_OFFSETS
	.align		4
        /*0040*/ 	.byte	0x04, 0x1c
        /*0042*/ 	.short	(.L_17 - .L_16)


	//   ....[0]....
.L_16:
        /*0044*/ 	.word	0x00000360


	//----- nvinfo : EIATTR_REQNTID
	.align		4
.L_17:
        /*0048*/ 	.byte	0x04, 0x10
        /*004a*/ 	.short	(.L_19 - .L_18)
.L_18:
        /*004c*/ 	.word	0x00000080
        /*0050*/ 	.word	0x00000001
        /*0054*/ 	.word	0x00000001


	//----- nvinfo : EIATTR_CBANK_PARAM_SIZE
	.align		4
.L_19:
        /*0058*/ 	.byte	0x03, 0x19
        /*005a*/ 	.short	0x0014


	//----- nvinfo : EIATTR_PARAM_CBANK
	.align		4
        /*005c*/ 	.byte	0x04, 0x0a
        /*005e*/ 	.short	(.L_21 - .L_20)
	.align		4
.L_20:
        /*0060*/ 	.word	index@(.nv.constant0.triton_poi_fused_convolution_leaky_relu_0)
        /*0064*/ 	.short	0x0210
        /*0066*/ 	.short	0x0014


	//----- nvinfo : EIATTR_SW_WAR
	.align		4
.L_21:
        /*0068*/ 	.byte	0x04, 0x36
        /*006a*/ 	.short	(.L_23 - .L_22)
.L_22:
        /*006c*/ 	.word	0x00000008
.L_23:


//--------------------- .nv.callgraph             --------------------------
	.section	.nv.callgraph,"",@"SHT_CUDA_CALLGRAPH"
	.align	4
	.sectionentsize	8
	.align		4
        /*0000*/ 	.word	0x00000000
	.align		4
        /*0004*/ 	.word	0xffffffff
	.align		4
        /*0008*/ 	.word	0x00000000
	.align		4
        /*000c*/ 	.word	0xfffffffe
	.align		4
        /*0010*/ 	.word	0x00000000
	.align		4
        /*0014*/ 	.word	0xfffffffd
	.align		4
        /*0018*/ 	.word	0x00000000
	.align		4
        /*001c*/ 	.word	0xfffffffc


//--------------------- .text.triton_poi_fused_convolution_leaky_relu_0 --------------------------
	.section	.text.triton_poi_fused_convolution_leaky_relu_0,"ax",@progbits
	.align	128
        .global         triton_poi_fused_convolution_leaky_relu_0
        .type           triton_poi_fused_convolution_leaky_relu_0,@function
        .size           triton_poi_fused_convolution_leaky_relu_0,(.L_x_1 - triton_poi_fused_convolution_leaky_relu_0)
        .other          triton_poi_fused_convolution_leaky_relu_0,@"STO_CUDA_ENTRY STV_DEFAULT"
triton_poi_fused_convolution_leaky_relu_0:
.text.triton_poi_fused_convolution_leaky_relu_0:
[----:B------:R-:W-:Y:S01]  /*0000*/  LDC R1, c[0x0][0x28] ;  /* 0x00000a00ff017b82 */ /* 0x000fe20000000800 */
[----:B------:R-:W1:Y:S07]  /*0010*/  S2R R0, SR_TID.X ;  /* 0x0000000000007919 */ /* 0x000e6e0000002100 */
[----:B------:R-:W2:Y:S01]  /*0020*/  LDC.64 R2, c[0x0][0x218] ;  /* 0x00008600ff027b82 */ /* 0x000ea20000000a00 */
[----:B------:R-:W-:Y:S01]  /*0030*/  ULDC.64 UR4, c[0x0][0x208] ;  /* 0x0000820000047ab9 */ /* 0x000fe20000000a00 */
[----:B------:R-:W3:Y:S06]  /*0040*/  S2R R5, SR_CTAID.X ;  /* 0x0000000000057919 */ /* 0x000eec0000002500 */
[----:B------:R-:W4:Y:S01]  /*0050*/  LDC.64 R8, c[0x0][0x210] ;  /* 0x00008400ff087b82 */ /* 0x000f220000000a00 */
[----:B-1----:R-:W-:-:S02]  /*0060*/  SHF.L.U32 R0, R0, 0x2, RZ ;  /* 0x0000000200007819 */ /* 0x002fc400000006ff */
[----:B---3--:R-:W-:Y:S02]  /*0070*/  SHF.R.S32.HI R4, RZ, 0x15, R5 ;  /* 0x00000015ff047819 */ /* 0x008fe40000011405 */
[----:B------:R-:W-:Y:S02]  /*0080*/  LOP3.LUT R0, R0, 0x1fc, RZ, 0xc0, !PT ;  /* 0x000001fc00007812 */ /* 0x000fe400078ec0ff */
[----:B------:R-:W-:Y:S02]  /*0090*/  SGXT R4, R4, 0x1 ;  /* 0x000000010404781a */ /* 0x000fe40000000200 */
[----:B------:R-:W-:-:S04]  /*00a0*/  LEA R5, R5, R0, 0xa ;  /* 0x0000000005057211 */ /* 0x000fc800078e50ff */
[----:B------:R-:W-:Y:S01]  /*00b0*/  LEA.HI R4, R4, R5, RZ, 0xc ;  /* 0x0000000504047211 */ /* 0x000fe200078f60ff */
[----:B----4-:R-:W-:-:S03]  /*00c0*/  IMAD.WIDE R8, R5, 0x4, R8 ;  /* 0x0000000405087825 */ /* 0x010fc600078e0208 */
[----:B------:R-:W-:Y:S01]  /*00d0*/  SHF.R.S32.HI R0, RZ, 0xc, R4 ;  /* 0x0000000cff007819 */ /* 0x000fe20000011404 */
[----:B------:R-:W-:-:S03]  /*00e0*/  VIADD R4, R4, 0x200 ;  /* 0x0000020004047836 */ /* 0x000fc60000000000 */
[----:B------:R-:W-:Y:S02]  /*00f0*/  LEA.HI R6, R0, R0, RZ, 0x6 ;  /* 0x0000000000067211 */ /* 0x000fe400078f30ff */
[----:B------:R-:W-:Y:S02]  /*0100*/  SHF.R.S32.HI R12, RZ, 0xc, R4 ;  /* 0x0000000cff0c7819 */ /* 0x000fe40000011404 */
[----:B------:R-:W-:-:S04]  /*0110*/  LOP3.LUT R7, R6, 0xffffffc0, RZ, 0xc0, !PT ;  /* 0xffffffc006077812 */ /* 0x000fc800078ec0ff */
[----:B------:R-:W-:Y:S02]  /*0120*/  IADD3 R7, R0, -R7, RZ ;  /* 0x8000000700077210 */ /* 0x000fe40007ffe0ff */
[----:B------:R-:W-:-:S03]  /*0130*/  LEA.HI R0, R12, R12, RZ, 0x6 ;  /* 0x0000000c0c007211 */ /* 0x000fc600078f30ff */
[----:B--2---:R-:W-:Y:S01]  /*0140*/  IMAD.WIDE R10, R7, 0x4, R2 ;  /* 0x00000004070a7825 */ /* 0x004fe200078e0202 */
[----:B------:R-:W-:Y:S01]  /*0150*/  LOP3.LUT R13, R0, 0xffffffc0, RZ, 0xc0, !PT ;  /* 0xffffffc0000d7812 */ /* 0x000fe200078ec0ff */
[----:B------:R-:W2:Y:S04]  /*0160*/  LDG.E.128 R4, desc[UR4][R8.64] ;  /* 0x0000000408047981 */ /* 0x000ea8000c1e1d00 */
[----:B------:R-:W2:Y:S01]  /*0170*/  LDG.E.EL R10, desc[UR4][R10.64] ;  /* 0x000000040a0a7981 */ /* 0x000ea2000c2e1900 */
[----:B------:R-:W-:-:S04]  /*0180*/  IMAD.IADD R13, R12, 0x1, -R13 ;  /* 0x000000010c0d7824 */ /* 0x000fc800078e0a0d */
[----:B------:R-:W-:Y:S02]  /*0190*/  IMAD.WIDE R2, R13, 0x4, R2 ;  /* 0x000000040d027825 */ /* 0x000fe400078e0202 */
[----:B------:R-:W3:Y:S04]  /*01a0*/  LDG.E.128 R12, desc[UR4][R8.64+0x800] ;  /* 0x00080004080c7981 */ /* 0x000ee8000c1e1d00 */
[----:B------:R-:W3:Y:S01]  /*01b0*/  LDG.E.EL R2, desc[UR4][R2.64] ;  /* 0x0000000402027981 */ /* 0x000ee2000c2e1900 */
[CC--:B--2---:R-:W-:Y:S01]  /*01c0*/  FSETP.GT.AND P6, PT, R5.reuse, -R10.reuse, PT ;  /* 0x8000000a0500720b */ /* 0x0c4fe20003fc4000 */
[----:B------:R-:W-:Y:S01]  /*01d0*/  FADD R5, R5, R10 ;  /* 0x0000000a05057221 */ /* 0x000fe20000000000 */
[-C--:B------:R-:W-:Y:S02]  /*01e0*/  FSETP.GT.AND P0, PT, R6, -R10.reuse, PT ;  /* 0x8000000a0600720b */ /* 0x080fe40003f04000 */
[----:B------:R-:W-:-:S02]  /*01f0*/  FSETP.GT.AND P1, PT, R7, -R10, PT ;  /* 0x8000000a0700720b */ /* 0x000fc40003f24000 */
[----:B------:R-:W-:Y:S02]  /*0200*/  FSETP.GT.AND P2, PT, R4, -R10, PT ;  /* 0x8000000a0400720b */ /* 0x000fe40003f44000 */
[----:B---3--:R-:W-:-:S05]  /*0210*/  FSETP.GT.AND P3, PT, R13, -R2, PT ;  /* 0x800000020d00720b */ /* 0x008fca0003f64000 */
[----:B------:R-:W-:Y:S01]  /*0220*/  @!P6 FMUL R5, R5, 0.10000000149011611938 ;  /* 0x3dcccccd0505e820 */ /* 0x000fe20000400000 */
[-C--:B------:R-:W-:Y:S02]  /*0230*/  FSETP.GT.AND P4, PT, R14, -R2.reuse, PT ;  /* 0x800000020e00720b */ /* 0x080fe40003f84000 */
[-C--:B------:R-:W-:Y:S02]  /*0240*/  FSETP.GT.AND P5, PT, R15, -R2.reuse, PT ;  /* 0x800000020f00720b */ /* 0x080fe40003fa4000 */
[----:B------:R-:W-:Y:S01]  /*0250*/  FSETP.GT.AND P6, PT, R12, -R2, PT ;  /* 0x800000020c00720b */ /* 0x000fe20003fc4000 */
[--C-:B------:R-:W-:Y:S01]  /*0260*/  FADD R6, R6, R10.reuse ;  /* 0x0000000a06067221 */ /* 0x100fe20000000000 */
[--C-:B------:R-:W-:Y:S01]  /*0270*/  FADD R7, R7, R10.reuse ;  /* 0x0000000a07077221 */ /* 0x100fe20000000000 */
[----:B------:R-:W-:Y:S01]  /*0280*/  FADD R4, R4, R10 ;  /* 0x0000000a04047221 */ /* 0x000fe20000000000 */
[--C-:B------:R-:W-:Y:S01]  /*0290*/  FADD R13, R13, R2.reuse ;  /* 0x000000020d0d7221 */ /* 0x100fe20000000000 */
[--C-:B------:R-:W-:Y:S01]  /*02a0*/  FADD R14, R14, R2.reuse ;  /* 0x000000020e0e7221 */ /* 0x100fe20000000000 */
[--C-:B------:R-:W-:Y:S01]  /*02b0*/  FADD R15, R15, R2.reuse ;  /* 0x000000020f0f7221 */ /* 0x100fe20000000000 */
[----:B------:R-:W-:Y:S01]  /*02c0*/  FADD R12, R12, R2 ;  /* 0x000000020c0c7221 */ /* 0x000fe20000000000 */
[----:B------:R-:W-:Y:S01]  /*02d0*/  @!P0 FMUL R6, R6, 0.10000000149011611938 ;  /* 0x3dcccccd06068820 */ /* 0x000fe20000400000 */
[----:B------:R-:W-:Y:S01]  /*02e0*/  @!P1 FMUL R7, R7, 0.10000000149011611938 ;  /* 0x3dcccccd07079820 */ /* 0x000fe20000400000 */
[----:B------:R-:W-:Y:S01]  /*02f0*/  @!P2 FMUL R4, R4, 0.10000000149011611938 ;  /* 0x3dcccccd0404a820 */ /* 0x000fe20000400000 */
[----:B------:R-:W-:Y:S01]  /*0300*/  @!P3 FMUL R13, R13, 0.10000000149011611938 ;  /* 0x3dcccccd0d0db820 */ /* 0x000fe20000400000 */
[----:B------:R-:W-:Y:S01]  /*0310*/  @!P4 FMUL R14, R14, 0.10000000149011611938 ;  /* 0x3dcccccd0e0ec820 */ /* 0x000fe20000400000 */
[----:B------:R-:W-:Y:S01]  /*0320*/  @!P5 FMUL R15, R15, 0.10000000149011611938 ;  /* 0x3dcccccd0f0fd820 */ /* 0x000fe20000400000 */
[----:B------:R-:W-:Y:S01]  /*0330*/  @!P6 FMUL R12, R12, 0.10000000149011611938 ;  /* 0x3dcccccd0c0ce820 */ /* 0x000fe20000400000 */
[----:B------:R-:W-:Y:S04]  /*0340*/  STG.E.128 desc[UR4][R8.64], R4 ;  /* 0x0000000408007986 */ /* 0x000fe8000c101d04 */
[----:B------:R-:W-:Y:S01]  /*0350*/  STG.E.128 desc[UR4][R8.64+0x800], R12 ;  /* 0x0008000c08007986 */ /* 0x000fe2000c101d04 */
[----:B------:R-:W-:Y:S05]  /*0360*/  EXIT ;  /* 0x000000000000794d */ /* 0x000fea0003800000 */
.L_x_0:
[----:B------:R-:W-:-:S00]  /*0370*/  BRA `(.L_x_0) ;  /* 0xfffffffc00fc7947 */ /* 0x000fc0000383ffff */
[----:B------:R-:W-:-:S00]  /*0380*/  NOP ;  /* 0x0000000000007918 */ /* 0x000fc00000000000 */
[----:B------:R-:W-:-:S00]  /*0390*/  NOP ;  /* 0x0000000000007918 */ /* 0x000fc00000000000 */
[----:B------:R-:W-:-:S00]  /*03a0*/  NOP ;  /* 0x0000000000007918 */ /* 0x000fc00000000000 */
[----:B------:R-:W-:-:S00]  /*03b0*/  NOP ;  /* 0x0000000000007918 */ /* 0x000fc00000000000 */
[----:B------:R-:W-:-:S00]  /*03c0*/  NOP ;  /* 0x0000000000007918 */ /* 0x000fc00000000000 */
[----:B------:R-:W-:-:S00]  /*03d0*/  NOP ;  /* 0x0000000000007918 */ /* 0x000fc00000000000 */
[----:B------:R-:W-:-:S00]  /*03e0*/  NOP ;  /* 0x0000000000007918 */ /* 0x000fc00000000000 */
[----:B------:R-:W-:-:S00]  /*03f0*/  NOP ;  /* 0x0000000000007918 */ /* 0x000fc00000000000 */
.L_x_1:


//--------------------- .nv.constant0.triton_poi_fused_convolution_leaky_relu_0 --------------------------
	.section	.nv.constant0.triton_poi_fused_convolution_leaky_relu_0,"a",@progbits
	.sectionflags	@""
	.align	4
.nv.constant0.triton_poi_fused_convolution_leaky_relu_0:
	.zero		548
